	.headerflags	@"EF_CUDA_TEXMODE_UNIFIED EF_CUDA_64BIT_ADDRESS EF_CUDA_SM86 EF_CUDA_VIRTUAL_SM(EF_CUDA_SM86)"
	.elftype	@"ET_EXEC"


//--------------------- .nv.info                  --------------------------
	.section	.nv.info,"",@"SHT_CUDA_INFO"
	.align	4


	//----- nvinfo : EIATTR_REGCOUNT
	.align		4
        /*0000*/ 	.byte	0x04, 0x2f
        /*0002*/ 	.short	(.L_1 - .L_0)
	.align		4
.L_0:
        /*0004*/ 	.word	index@(triton_per_fused__to_copy_argmax_8)
        /*0008*/ 	.word	0x0000000e


	//----- nvinfo : EIATTR_MIN_STACK_SIZE
	.align		4
.L_1:
        /*000c*/ 	.byte	0x04, 0x12
        /*000e*/ 	.short	(.L_3 - .L_2)
	.align		4
.L_2:
        /*0010*/ 	.word	index@(triton_per_fused__to_copy_argmax_8)
        /*0014*/ 	.word	0x00000000


	//----- nvinfo : EIATTR_FRAME_SIZE
	.align		4
.L_3:
        /*0018*/ 	.byte	0x04, 0x11
        /*001a*/ 	.short	(.L_5 - .L_4)
	.align		4
.L_4:
        /*001c*/ 	.word	index@(triton_per_fused__to_copy_argmax_8)
        /*0020*/ 	.word	0x00000000


	//----- nvinfo : EIATTR_MIN_STACK_SIZE
	.align		4
.L_5:
        /*0024*/ 	.byte	0x04, 0x12
        /*0026*/ 	.short	(.L_7 - .L_6)
	.align		4
.L_6:
        /*0028*/ 	.word	index@(triton_per_fused__to_copy_argmax_8)
        /*002c*/ 	.word	0x00000000
.L_7:


//--------------------- .nv.info.triton_per_fused__to_copy_argmax_8 --------------------------
	.section	.nv.info.triton_per_fused__to_copy_argmax_8,"",@"SHT_CUDA_INFO"
	.sectionflags	@""
	.align	4


	//----- nvinfo : EIATTR_CUDA_API_VERSION
	.align		4
        /*0000*/ 	.byte	0x04, 0x37
        /*0002*/ 	.short	(.L_9 - .L_8)
.L_8:
        /*0004*/ 	.word	0x0000007c


	//----- nvinfo : EIATTR_SW2861232_WAR
	.align		4
.L_9:
        /*0008*/ 	.byte	0x01, 0x35
	.zero		2


	//----- nvinfo : EIATTR_PARAM_CBANK
	.align		4
        /*000c*/ 	.byte	0x04, 0x0a
        /*000e*/ 	.short	(.L_11 - .L_10)
	.align		4
.L_10:
        /*0010*/ 	.word	index@(.nv.constant0.triton_per_fused__to_copy_argmax_8)
        /*0014*/ 	.short	0x0160
        /*0016*/ 	.short	0x0020


	//----- nvinfo : EIATTR_CBANK_PARAM_SIZE
	.align		4
.L_11:
        /*0018*/ 	.byte	0x03, 0x19
        /*001a*/ 	.short	0x0020


	//----- nvinfo : EIATTR_KPARAM_INFO
	.align		4
        /*001c*/ 	.byte	0x04, 0x17
        /*001e*/ 	.short	(.L_13 - .L_12)
.L_12:
        /*0020*/ 	.word	0x00000000
        /*0024*/ 	.short	0x0003
        /*0026*/ 	.short	0x0018
        /*0028*/ 	.byte	0x00, 0xf4, 0x21, 0x00


	//----- nvinfo : EIATTR_KPARAM_INFO
	.align		4
.L_13:
        /*002c*/ 	.byte	0x04, 0x17
        /*002e*/ 	.short	(.L_15 - .L_14)
.L_14:
        /*0030*/ 	.word	0x00000000
        /*0034*/ 	.short	0x0002
        /*0036*/ 	.short	0x0010
        /*0038*/ 	.byte	0x00, 0xf0, 0x11, 0x00


	//----- nvinfo : EIATTR_KPARAM_INFO
	.align		4
.L_15:
        /*003c*/ 	.byte	0x04, 0x17
        /*003e*/ 	.short	(.L_17 - .L_16)
.L_16:
        /*0040*/ 	.word	0x00000000
        /*0044*/ 	.short	0x0001
        /*0046*/ 	.short	0x0008
        /*0048*/ 	.byte	0x00, 0xf4, 0x21, 0x00


	//----- nvinfo : EIATTR_KPARAM_INFO
	.align		4
.L_17:
        /*004c*/ 	.byte	0x04, 0x17
        /*004e*/ 	.short	(.L_19 - .L_18)
.L_18:
        /*0050*/ 	.word	0x00000000
        /*0054*/ 	.short	0x0000
        /*0056*/ 	.short	0x0000
        /*0058*/ 	.byte	0x00, 0xf4, 0x21, 0x00


	//----- nvinfo : EIATTR_MAXREG_COUNT
	.align		4
.L_19:
        /*005c*/ 	.byte	0x03, 0x1b
        /*005e*/ 	.short	0x00ff


	//----- nvinfo : EIATTR_COOP_GROUP_MASK_REGIDS
	.align		4
        /*0060*/ 	.byte	0x04, 0x29
        /*0062*/ 	.short	(.L_21 - .L_20)


	//   ....[0]....
.L_20:
        /*0064*/ 	.word	0xffffffff


	//   ....[1]....
        /*0068*/ 	.word	0xffffffff


	//   ....[2]....
        /*006c*/ 	.word	0xffffffff


	//   ....[3]....
        /*0070*/ 	.word	0xffffffff


	//   ....[4]....
        /*0074*/ 	.word	0xffffffff


	//   ....[5]....
        /*0078*/ 	.word	0xffffffff


	//   ....[6]....
        /*007c*/ 	.word	0xffffffff


	//   ....[7]....
        /*0080*/ 	.word	0xffffffff


	//   ....[8]....
        /*0084*/ 	.word	0xffffffff


	//   ....[9]....
        /*0088*/ 	.word	0xffffffff


	//   ....[10]....
        /*008c*/ 	.word	0xffffffff


	//   ....[11]....
        /*0090*/ 	.word	0xffffffff


	//----- nvinfo : EIATTR_COOP_GROUP_INSTR_OFFSETS
	.align		4
.L_21:
        /*0094*/ 	.byte	0x04, 0x28
        /*0096*/ 	.short	(.L_23 - .L_22)


	//   ....[0]....
.L_22:
        /*0098*/ 	.word	0x00000150


	//   ....[1]....
        /*009c*/ 	.word	0x00000160


	//   ....[2]....
        /*00a0*/ 	.word	0x000001c0


	//   ....[3]....
        /*00a4*/ 	.word	0x000001d0


	//   ....[4]....
        /*00a8*/ 	.word	0x00000230


	//   ....[5]....
        /*00ac*/ 	.word	0x00000240


	//   ....[6]....
        /*00b0*/ 	.word	0x000002b0


	//   ....[7]....
        /*00b4*/ 	.word	0x000002d0


	//   ....[8]....
        /*00b8*/ 	.word	0x00000330


	//   ....[9]....
        /*00bc*/ 	.word	0x00000340


	//   ....[10]....
        /*00c0*/ 	.word	0x00000420


	//   ....[11]....
        /*00c4*/ 	.word	0x00000430


	//----- nvinfo : EIATTR_EXIT_INSTR_OFFSETS
	.align		4
.L_23:
        /*00c8*/ 	.byte	0x04, 0x1c
        /*00ca*/ 	.short	(.L_25 - .L_24)


	//   ....[0]....
.L_24:
        /*00cc*/ 	.word	0x000004f0


	//   ....[1]....
        /*00d0*/ 	.word	0x00000530


	//----- nvinfo : EIATTR_REQNTID
	.align		4
.L_25:
        /*00d4*/ 	.byte	0x04, 0x10
        /*00d6*/ 	.short	(.L_27 - .L_26)
.L_26:
        /*00d8*/ 	.word	0x00000040
        /*00dc*/ 	.word	0x00000001
        /*00e0*/ 	.word	0x00000001
.L_27:


//--------------------- .nv.callgraph             --------------------------
	.section	.nv.callgraph,"",@"SHT_CUDA_CALLGRAPH"
	.align	4
	.sectionentsize	8
	.align		4
        /*0000*/ 	.word	0x00000000
	.align		4
        /*0004*/ 	.word	0xffffffff
	.align		4
        /*0008*/ 	.word	0x00000000
	.align		4
        /*000c*/ 	.word	0xfffffffe
	.align		4
        /*0010*/ 	.word	0x00000000
	.align		4
        /*0014*/ 	.word	0xfffffffd
	.align		4
        /*0018*/ 	.word	0x00000000
	.align		4
        /*001c*/ 	.word	0xfffffffc


//--------------------- .nv.rel.action            --------------------------
	.section	.nv.rel.action,"",@"SHT_CUDA_RELOCINFO"
	.align	8
	.sectionentsize	8
        /*0000*/ 	.byte	0x73, 0x00, 0x00, 0x00, 0x00, 0x00, 0x00, 0x00, 0x00, 0x00, 0x00, 0x11, 0x25, 0x00, 0x05, 0x36


//--------------------- .nv.constant0.triton_per_fused__to_copy_argmax_8 --------------------------
	.section	.nv.constant0.triton_per_fused__to_copy_argmax_8,"a",@progbits
	.sectionflags	@""
	.align	4
.nv.constant0.triton_per_fused__to_copy_argmax_8:
	.zero		384


//--------------------- .text.triton_per_fused__to_copy_argmax_8 --------------------------
	.section	.text.triton_per_fused__to_copy_argmax_8,"ax",@progbits
	.sectionflags	@"SHF_BARRIERS=1"
	.sectioninfo	@"SHI_REGISTERS=14"
	.align	128
        .global         triton_per_fused__to_copy_argmax_8
        .type           triton_per_fused__to_copy_argmax_8,@function
        .size           triton_per_fused__to_copy_argmax_8,(.L_x_1 - triton_per_fused__to_copy_argmax_8)
        .other          triton_per_fused__to_copy_argmax_8,@"STO_CUDA_ENTRY STV_DEFAULT"
triton_per_fused__to_copy_argmax_8:
.text.triton_per_fused__to_copy_argmax_8:
[----:B------:R-:W-:Y:S02]  /*0000*/  IMAD.MOV.U32 R1, RZ, RZ, c[0x0][0x28] ;  /* 0x00000a00ff017624 */ /* 0x000fe400078e00ff */
[----:B------:R-:W0:Y:S01]  /*0010*/  S2R R11, SR_TID.X ;  /* 0x00000000000b7919 */ /* 0x000e220000002100 */
[----:B------:R-:W-:Y:S01]  /*0020*/  IMAD.MOV.U32 R3, RZ, RZ, 0x8 ;  /* 0x00000008ff037424 */ /* 0x000fe200078e00ff */
[----:B------:R-:W-:Y:S01]  /*0030*/  ULDC.64 UR4, c[0x0][0x118] ;  /* 0x0000460000047ab9 */ /* 0x000fe20000000a00 */
[----:B------:R-:W-:Y:S02]  /*0040*/  IMAD.MOV.U32 R4, RZ, RZ, RZ ;  /* 0x000000ffff047224 */ /* 0x000fe400078e00ff */
[----:B------:R-:W-:Y:S02]  /*0050*/  IMAD.MOV.U32 R6, RZ, RZ, RZ ;  /* 0x000000ffff067224 */ /* 0x000fe400078e00ff */
[----:B0-----:R-:W-:-:S05]  /*0060*/  IMAD.SHL.U32 R0, R11, 0x2, RZ ;  /* 0x000000020b007824 */ /* 0x001fca00078e00ff */
[----:B------:R-:W-:-:S04]  /*0070*/  LOP3.LUT R0, R0, 0x7e, RZ, 0xc0, !PT ;  /* 0x0000007e00007812 */ /* 0x000fc800078ec0ff */
[C---:B------:R-:W-:Y:S01]  /*0080*/  LOP3.LUT R5, R0.reuse, 0x1, RZ, 0xfc, !PT ;  /* 0x0000000100057812 */ /* 0x040fe200078efcff */
[C---:B------:R-:W-:Y:S01]  /*0090*/  IMAD.WIDE.U32 R2, R0.reuse, R3, c[0x0][0x160] ;  /* 0x0000580000027625 */ /* 0x040fe200078e0003 */
[----:B------:R-:W-:Y:S02]  /*00a0*/  ISETP.GE.U32.AND P0, PT, R0, 0x4d, PT ;  /* 0x0000004d0000780c */ /* 0x000fe40003f06070 */
[----:B------:R-:W-:-:S11]  /*00b0*/  ISETP.GE.U32.AND P1, PT, R5, 0x4d, PT ;  /* 0x0000004d0500780c */ /* 0x000fd60003f26070 */
[----:B------:R-:W2:Y:S04]  /*00c0*/  @!P0 LDG.E R4, [R2.64] ;  /* 0x0000000402048981 */ /* 0x000ea8000c1e1900 */
[----:B------:R-:W3:Y:S01]  /*00d0*/  @!P1 LDG.E R6, [R2.64+0x8] ;  /* 0x0000080402069981 */ /* 0x000ee2000c1e1900 */
[C---:B------:R-:W-:Y:S02]  /*00e0*/  LOP3.LUT P2, RZ, R11.reuse, 0x1f, RZ, 0xc0, !PT ;  /* 0x0000001f0bff7812 */ /* 0x040fe4000784c0ff */
[----:B--2---:R-:W-:Y:S02]  /*00f0*/  SEL R4, R4, 0x80000000, !P0 ;  /* 0x8000000004047807 */ /* 0x004fe40004000000 */
[----:B---3--:R-:W-:Y:S02]  /*0100*/  SEL R7, R6, 0x80000000, !P1 ;  /* 0x8000000006077807 */ /* 0x008fe40004800000 */
[----:B------:R-:W-:-:S02]  /*0110*/  ISETP.GE.AND P1, PT, R11, 0x2, PT ;  /* 0x000000020b00780c */ /* 0x000fc40003f26270 */
[CC--:B------:R-:W-:Y:S02]  /*0120*/  ISETP.GE.AND P0, PT, R4.reuse, R7.reuse, PT ;  /* 0x000000070400720c */ /* 0x0c0fe40003f06270 */
[----:B------:R-:W-:Y:S02]  /*0130*/  IMNMX R4, R4, R7, !PT ;  /* 0x0000000704047217 */ /* 0x000fe40007800200 */
[----:B------:R-:W-:-:S03]  /*0140*/  SEL R0, R5, R0, !P0 ;  /* 0x0000000005007207 */ /* 0x000fc60004000000 */
[----:B------:R-:W-:Y:S04]  /*0150*/  SHFL.BFLY PT, R5, R4, 0x10, 0x1f ;  /* 0x0e001f0004057f89 */ /* 0x000fe800000e0000 */
[----:B------:R-:W0:Y:S02]  /*0160*/  SHFL.BFLY PT, R7, R0, 0x10, 0x1f ;  /* 0x0e001f0000077f89 */ /* 0x000e2400000e0000 */
[----:B0-----:R-:W-:-:S04]  /*0170*/  ISETP.GE.AND P0, PT, R0, R7, PT ;  /* 0x000000070000720c */ /* 0x001fc80003f06270 */
[----:B------:R-:W-:-:S04]  /*0180*/  ISETP.EQ.AND P0, PT, R4, R5, !P0 ;  /* 0x000000050400720c */ /* 0x000fc80004702270 */
[----:B------:R-:W-:-:S04]  /*0190*/  ISETP.GT.OR P0, PT, R4, R5, P0 ;  /* 0x000000050400720c */ /* 0x000fc80000704670 */
[----:B------:R-:W-:Y:S02]  /*01a0*/  SEL R7, R0, R7, P0 ;  /* 0x0000000700077207 */ /* 0x000fe40000000000 */
[----:B------:R-:W-:-:S03]  /*01b0*/  SEL R5, R4, R5, P0 ;  /* 0x0000000504057207 */ /* 0x000fc60000000000 */
[----:B------:R-:W0:Y:S04]  /*01c0*/  SHFL.BFLY PT, R6, R7, 0x8, 0x1f ;  /* 0x0d001f0007067f89 */ /* 0x000e2800000e0000 */
[----:B------:R-:W1:Y:S01]  /*01d0*/  SHFL.BFLY PT, R2, R5, 0x8, 0x1f ;  /* 0x0d001f0005027f89 */ /* 0x000e6200000e0000 */
[----:B0-----:R-:W-:-:S04]  /*01e0*/  ISETP.GE.AND P0, PT, R7, R6, PT ;  /* 0x000000060700720c */ /* 0x001fc80003f06270 */
[----:B-1----:R-:W-:-:S04]  /*01f0*/  ISETP.EQ.AND P0, PT, R5, R2, !P0 ;  /* 0x000000020500720c */ /* 0x002fc80004702270 */
        /* <DEDUP_REMOVED lines=9> */
[----:B------:R-:W-:Y:S02]  /*0290*/  SEL R3, R2, R3, P0 ;  /* 0x0000000302037207 */ /* 0x000fe40000000000 */
[----:B------:R-:W-:Y:S01]  /*02a0*/  SHF.R.U32.HI R2, RZ, 0x3, R11 ;  /* 0x00000003ff027819 */ /* 0x000fe2000001160b */
[----:B------:R-:W0:Y:S03]  /*02b0*/  SHFL.BFLY PT, R4, R9, 0x2, 0x1f ;  /* 0x0c401f0009047f89 */ /* 0x000e2600000e0000 */
[----:B------:R-:W-:Y:S01]  /*02c0*/  LOP3.LUT R2, R2, 0x4, RZ, 0xc0, !PT ;  /* 0x0000000402027812 */ /* 0x000fe200078ec0ff */
        /* <DEDUP_REMOVED lines=13> */
[C---:B------:R-:W-:Y:S01]  /*03a0*/  LOP3.LUT R0, R11.reuse, 0x1, RZ, 0xc0, !PT ;  /* 0x000000010b007812 */ /* 0x040fe200078ec0ff */
[----:B------:R-:W-:Y:S03]  /*03b0*/  @!P2 STS [R2], R9 ;  /* 0x000000090200a388 */ /* 0x000fe60000000800 */
[----:B------:R-:W-:Y:S01]  /*03c0*/  ISETP.NE.U32.AND P0, PT, R0, 0x1, PT ;  /* 0x000000010000780c */ /* 0x000fe20003f05070 */
[----:B------:R-:W-:Y:S04]  /*03d0*/  @!P2 STS [R2+0x8], R7 ;  /* 0x000008070200a388 */ /* 0x000fe80000000800 */
[----:B------:R-:W-:Y:S01]  /*03e0*/  BAR.SYNC.DEFER_BLOCKING 0x0 ;  /* 0x0000000000007b1d */ /* 0x000fe20000010000 */
[----:B------:R-:W-:-:S05]  /*03f0*/  ISETP.LT.AND P0, PT, R11, 0x2, P0 ;  /* 0x000000020b00780c */ /* 0x000fca0000701270 */
[----:B------:R-:W0:Y:S04]  /*0400*/  @!P1 LDS R10, [R11.X4+0x8] ;  /* 0x000008000b0a9984 */ /* 0x000e280000004800 */
[----:B------:R-:W1:Y:S04]  /*0410*/  @!P1 LDS R8, [R11.X4] ;  /* 0x000000000b089984 */ /* 0x000e680000004800 */
[----:B0-----:R-:W0:Y:S04]  /*0420*/  SHFL.BFLY PT, R5, R10, 0x1, 0x1f ;  /* 0x0c201f000a057f89 */ /* 0x001e2800000e0000 */
[----:B-1----:R-:W1:Y:S01]  /*0430*/  SHFL.BFLY PT, R3, R8, 0x1, 0x1f ;  /* 0x0c201f0008037f89 */ /* 0x002e6200000e0000 */
[----:B0-----:R-:W-:-:S04]  /*0440*/  ISETP.GE.AND P1, PT, R10, R5, PT ;  /* 0x000000050a00720c */ /* 0x001fc80003f26270 */
[----:B-1----:R-:W-:-:S04]  /*0450*/  ISETP.EQ.AND P1, PT, R8, R3, !P1 ;  /* 0x000000030800720c */ /* 0x002fc80004f22270 */
[----:B------:R-:W-:-:S04]  /*0460*/  ISETP.GT.OR P1, PT, R8, R3, P1 ;  /* 0x000000030800720c */ /* 0x000fc80000f24670 */
[----:B------:R-:W-:Y:S02]  /*0470*/  SEL R0, R8, R3, P1 ;  /* 0x0000000308007207 */ /* 0x000fe40000800000 */
[----:B------:R-:W-:-:S03]  /*0480*/  SEL R5, R10, R5, P1 ;  /* 0x000000050a057207 */ /* 0x000fc60000800000 */
[----:B------:R-:W-:Y:S04]  /*0490*/  @P0 STS [R11.X4], R0 ;  /* 0x000000000b000388 */ /* 0x000fe80000004800 */
[----:B------:R-:W-:Y:S04]  /*04a0*/  @P0 STS [R11.X4+0x8], R5 ;  /* 0x000008050b000388 */ /* 0x000fe80000004800 */
[----:B------:R-:W-:Y:S01]  /*04b0*/  BAR.SYNC.DEFER_BLOCKING 0x0 ;  /* 0x0000000000007b1d */ /* 0x000fe20000010000 */
[----:B------:R-:W-:-:S05]  /*04c0*/  LOP3.LUT P0, RZ, R11, 0x3f, RZ, 0xc0, !PT ;  /* 0x0000003f0bff7812 */ /* 0x000fca000780c0ff */
[----:B------:R-:W0:Y:S02]  /*04d0*/  LDS R2, [0x8] ;  /* 0x00000800ff027984 */ /* 0x000e240000000800 */
[----:B0-----:R-:W-:-:S06]  /*04e0*/  SHF.R.S32.HI R3, RZ, 0x1f, R2 ;  /* 0x0000001fff037819 */ /* 0x001fcc0000011402 */
[----:B------:R-:W-:Y:S05]  /*04f0*/  @P0 EXIT ;  /* 0x000000000000094d */ /* 0x000fea0003800000 */
[----:B------:R-:W-:Y:S02]  /*0500*/  IMAD.MOV.U32 R4, RZ, RZ, c[0x0][0x168] ;  /* 0x00005a00ff047624 */ /* 0x000fe400078e00ff */
[----:B------:R-:W-:-:S05]  /*0510*/  IMAD.MOV.U32 R5, RZ, RZ, c[0x0][0x16c] ;  /* 0x00005b00ff057624 */ /* 0x000fca00078e00ff */
[----:B------:R-:W-:Y:S01]  /*0520*/  STG.E.64 [R4.64], R2 ;  /* 0x0000000204007986 */ /* 0x000fe2000c101b04 */
[----:B------:R-:W-:Y:S05]  /*0530*/  EXIT ;  /* 0x000000000000794d */ /* 0x000fea0003800000 */
.L_x_0:
[----:B------:R-:W-:-:S00]  /*0540*/  BRA `(.L_x_0) ;  /* 0xfffffff000007947 */ /* 0x000fc0000383ffff */
[----:B------:R-:W-:-:S00]  /*0550*/  NOP ;  /* 0x0000000000007918 */ /* 0x000fc00000000000 */
        /* <DEDUP_REMOVED lines=10> */
.L_x_1:


//--------------------- .nv.shared.triton_per_fused__to_copy_argmax_8 --------------------------
	.section	.nv.shared.triton_per_fused__to_copy_argmax_8,"aw",@nobits
	.sectionflags	@""
	.align	16
